//
// Generated by NVIDIA NVVM Compiler
//
// Compiler Build ID: CL-36424714
// Cuda compilation tools, release 13.0, V13.0.88
// Based on NVVM 20.0.0
//

.version 9.0
.target sm_100
.address_size 64

	// .globl	_Z22matrix_addition_kernelPKfS0_Pfii

.visible .entry _Z22matrix_addition_kernelPKfS0_Pfii(
	.param .u64 .ptr .align 1 _Z22matrix_addition_kernelPKfS0_Pfii_param_0,
	.param .u64 .ptr .align 1 _Z22matrix_addition_kernelPKfS0_Pfii_param_1,
	.param .u64 .ptr .align 1 _Z22matrix_addition_kernelPKfS0_Pfii_param_2,
	.param .u32 _Z22matrix_addition_kernelPKfS0_Pfii_param_3,
	.param .u32 _Z22matrix_addition_kernelPKfS0_Pfii_param_4
)
{
	.reg .pred 	%p<4>;
	.reg .b32 	%r<12>;
	.reg .b32 	%f<4>;
	.reg .b64 	%rd<11>;

	ld.param.u64 	%rd1, [_Z22matrix_addition_kernelPKfS0_Pfii_param_0];
	ld.param.u64 	%rd2, [_Z22matrix_addition_kernelPKfS0_Pfii_param_1];
	ld.param.u64 	%rd3, [_Z22matrix_addition_kernelPKfS0_Pfii_param_2];
	ld.param.u32 	%r4, [_Z22matrix_addition_kernelPKfS0_Pfii_param_3];
	ld.param.u32 	%r3, [_Z22matrix_addition_kernelPKfS0_Pfii_param_4];
	mov.u32 	%r5, %ctaid.y;
	mov.u32 	%r6, %ntid.y;
	mov.u32 	%r7, %tid.y;
	mad.lo.s32 	%r1, %r5, %r6, %r7;
	mov.u32 	%r8, %ctaid.x;
	mov.u32 	%r9, %ntid.x;
	mov.u32 	%r10, %tid.x;
	mad.lo.s32 	%r2, %r8, %r9, %r10;
	setp.ge.s32 	%p1, %r1, %r4;
	setp.ge.s32 	%p2, %r2, %r3;
	or.pred  	%p3, %p1, %p2;
	@%p3 bra 	$L__BB0_2;
	cvta.to.global.u64 	%rd4, %rd1;
	cvta.to.global.u64 	%rd5, %rd2;
	cvta.to.global.u64 	%rd6, %rd3;
	mad.lo.s32 	%r11, %r3, %r1, %r2;
	mul.wide.s32 	%rd7, %r11, 4;
	add.s64 	%rd8, %rd4, %rd7;
	ld.global.f32 	%f1, [%rd8];
	add.s64 	%rd9, %rd5, %rd7;
	ld.global.f32 	%f2, [%rd9];
	add.f32 	%f3, %f1, %f2;
	add.s64 	%rd10, %rd6, %rd7;
	st.global.f32 	[%rd10], %f3;
$L__BB0_2:
	ret;

}


// ===== COMPILED SASS (sm_100) =====

	.target	sm_100

	.elftype	@"ET_EXEC"


//--------------------- .note.nv.tkinfo           --------------------------
	.section	.note.nv.tkinfo,"",@"SHT_NOTE"
	.sectionflags	@"SHF_NOTE_NV_TKINFO"
	.tkinfo
        /*0018*/ 	.word	0x00000002
        /*0030*/ 	.string	""
        /*0030*/ 	.string	"ptxas"
        /*0030*/ 	.string	"Cuda compilation tools, release 13.0, V13.0.88"
        /*0030*/ 	.string	"Build cuda_13.0.r13.0/compiler.36424714_0"
        /*0030*/ 	.string	"-arch sm_100 -m 64 "



//--------------------- .note.nv.cuinfo           --------------------------
	.section	.note.nv.cuinfo,"",@"SHT_NOTE"
	.sectionflags	@"SHF_NOTE_NV_CUINFO"
        /*0018*/ 	.short	0x0002
        /*001a*/ 	.short	0x0064
        /*001c*/ 	.short	0x0082
	.zero		2


//--------------------- .nv.info                  --------------------------
	.section	.nv.info,"",@"SHT_CUDA_INFO"
	.align	4


	//----- nvinfo : EIATTR_REGCOUNT
	.align		4
        /*0000*/ 	.byte	0x04, 0x2f
        /*0002*/ 	.short	(.L_1 - .L_0)
	.align		4
.L_0:
        /*0004*/ 	.word	index@(_Z22matrix_addition_kernelPKfS0_Pfii)
        /*0008*/ 	.word	0x0000000c


	//----- nvinfo : EIATTR_FRAME_SIZE
	.align		4
.L_1:
        /*000c*/ 	.byte	0x04, 0x11
        /*000e*/ 	.short	(.L_3 - .L_2)
	.align		4
.L_2:
        /*0010*/ 	.word	index@(_Z22matrix_addition_kernelPKfS0_Pfii)
        /*0014*/ 	.word	0x00000000


	//----- nvinfo : EIATTR_MIN_STACK_SIZE
	.align		4
.L_3:
        /*0018*/ 	.byte	0x04, 0x12
        /*001a*/ 	.short	(.L_5 - .L_4)
	.align		4
.L_4:
        /*001c*/ 	.word	index@(_Z22matrix_addition_kernelPKfS0_Pfii)
        /*0020*/ 	.word	0x00000000
.L_5:


//--------------------- .nv.compat                --------------------------
	.section	.nv.compat,"",@"SHT_CUDA_COMPAT_INFO"
	.align	4
        /*0000*/ 	.byte	0x02, 0x09, 0x00, 0x00, 0x02, 0x02, 0x01, 0x00, 0x02, 0x05, 0x05, 0x00, 0x03, 0x07, 0x01, 0x01
        /*0010*/ 	.byte	0x02, 0x03, 0x00, 0x00, 0x02, 0x06, 0x01, 0x00, 0x04, 0x0b, 0x08, 0x00, 0x09, 0x00, 0x00, 0x00
        /*0020*/ 	.byte	0x00, 0x00, 0x00, 0x00


//--------------------- .nv.info._Z22matrix_addition_kernelPKfS0_Pfii --------------------------
	.section	.nv.info._Z22matrix_addition_kernelPKfS0_Pfii,"",@"SHT_CUDA_INFO"
	.sectionflags	@""
	.align	4


	//----- nvinfo : EIATTR_CUDA_API_VERSION
	.align		4
        /*0000*/ 	.byte	0x04, 0x37
        /*0002*/ 	.short	(.L_7 - .L_6)
.L_6:
        /*0004*/ 	.word	0x00000082


	//----- nvinfo : EIATTR_KPARAM_INFO
	.align		4
.L_7:
        /*0008*/ 	.byte	0x04, 0x17
        /*000a*/ 	.short	(.L_9 - .L_8)
.L_8:
        /*000c*/ 	.word	0x00000000
        /*0010*/ 	.short	0x0004
        /*0012*/ 	.short	0x001c
        /*0014*/ 	.byte	0x00, 0xf0, 0x11, 0x00


	//----- nvinfo : EIATTR_KPARAM_INFO
	.align		4
.L_9:
        /*0018*/ 	.byte	0x04, 0x17
        /*001a*/ 	.short	(.L_11 - .L_10)
.L_10:
        /*001c*/ 	.word	0x00000000
        /*0020*/ 	.short	0x0003
        /*0022*/ 	.short	0x0018
        /*0024*/ 	.byte	0x00, 0xf0, 0x11, 0x00


	//----- nvinfo : EIATTR_KPARAM_INFO
	.align		4
.L_11:
        /*0028*/ 	.byte	0x04, 0x17
        /*002a*/ 	.short	(.L_13 - .L_12)
.L_12:
        /*002c*/ 	.word	0x00000000
        /*0030*/ 	.short	0x0002
        /*0032*/ 	.short	0x0010
        /*0034*/ 	.byte	0x00, 0xf5, 0x21, 0x00


	//----- nvinfo : EIATTR_KPARAM_INFO
	.align		4
.L_13:
        /*0038*/ 	.byte	0x04, 0x17
        /*003a*/ 	.short	(.L_15 - .L_14)
.L_14:
        /*003c*/ 	.word	0x00000000
        /*0040*/ 	.short	0x0001
        /*0042*/ 	.short	0x0008
        /*0044*/ 	.byte	0x00, 0xf5, 0x21, 0x00


	//----- nvinfo : EIATTR_KPARAM_INFO
	.align		4
.L_15:
        /*0048*/ 	.byte	0x04, 0x17
        /*004a*/ 	.short	(.L_17 - .L_16)
.L_16:
        /*004c*/ 	.word	0x00000000
        /*0050*/ 	.short	0x0000
        /*0052*/ 	.short	0x0000
        /*0054*/ 	.byte	0x00, 0xf5, 0x21, 0x00


	//----- nvinfo : EIATTR_SPARSE_MMA_MASK
	.align		4
.L_17:
        /*0058*/ 	.byte	0x03, 0x50
        /*005a*/ 	.short	0x0000


	//----- nvinfo : EIATTR_MAXREG_COUNT
	.align		4
        /*005c*/ 	.byte	0x03, 0x1b
        /*005e*/ 	.short	0x00ff


	//----- nvinfo : EIATTR_MERCURY_ISA_VERSION
	.align		4
        /*0060*/ 	.byte	0x03, 0x5f
        /*0062*/ 	.short	0x0101


	//----- nvinfo : EIATTR_VRC_CTA_INIT_COUNT
	.align		4
        /*0064*/ 	.byte	0x02, 0x4a
	.zero		1
	.zero		1


	//----- nvinfo : EIATTR_EXIT_INSTR_OFFSETS
	.align		4
        /*0068*/ 	.byte	0x04, 0x1c
        /*006a*/ 	.short	(.L_19 - .L_18)


	//   ....[0]....
.L_18:
        /*006c*/ 	.word	0x000000c0


	//   ....[1]....
        /*0070*/ 	.word	0x00000190


	//----- nvinfo : EIATTR_CBANK_PARAM_SIZE
	.align		4
.L_19:
        /*0074*/ 	.byte	0x03, 0x19
        /*0076*/ 	.short	0x0020


	//----- nvinfo : EIATTR_PARAM_CBANK
	.align		4
        /*0078*/ 	.byte	0x04, 0x0a
        /*007a*/ 	.short	(.L_21 - .L_20)
	.align		4
.L_20:
        /*007c*/ 	.word	index@(.nv.constant0._Z22matrix_addition_kernelPKfS0_Pfii)
        /*0080*/ 	.short	0x0380
        /*0082*/ 	.short	0x0020


	//----- nvinfo : EIATTR_SW_WAR
	.align		4
.L_21:
        /*0084*/ 	.byte	0x04, 0x36
        /*0086*/ 	.short	(.L_23 - .L_22)
.L_22:
        /*0088*/ 	.word	0x00000008
.L_23:


//--------------------- .nv.callgraph             --------------------------
	.section	.nv.callgraph,"",@"SHT_CUDA_CALLGRAPH"
	.align	4
	.sectionentsize	8
	.align		4
        /*0000*/ 	.word	0x00000000
	.align		4
        /*0004*/ 	.word	0xffffffff
	.align		4
        /*0008*/ 	.word	0x00000000
	.align		4
        /*000c*/ 	.word	0xfffffffe
	.align		4
        /*0010*/ 	.word	0x00000000
	.align		4
        /*0014*/ 	.word	0xfffffffd
	.align		4
        /*0018*/ 	.word	0x00000000
	.align		4
        /*001c*/ 	.word	0xfffffffc


//--------------------- .text._Z22matrix_addition_kernelPKfS0_Pfii --------------------------
	.section	.text._Z22matrix_addition_kernelPKfS0_Pfii,"ax",@progbits
	.align	128
        .global         _Z22matrix_addition_kernelPKfS0_Pfii
        .type           _Z22matrix_addition_kernelPKfS0_Pfii,@function
        .size           _Z22matrix_addition_kernelPKfS0_Pfii,(.L_x_1 - _Z22matrix_addition_kernelPKfS0_Pfii)
        .other          _Z22matrix_addition_kernelPKfS0_Pfii,@"STO_CUDA_ENTRY STV_DEFAULT"
_Z22matrix_addition_kernelPKfS0_Pfii:
.text._Z22matrix_addition_kernelPKfS0_Pfii:
[----:B------:R-:W-:Y:S01]  /*0000*/  LDC R1, c[0x0][0x37c] ;  /* 0x0000df00ff017b82 */ /* 0x000fe20000000800 */
[----:B------:R-:W0:Y:S07]  /*0010*/  S2R R2, SR_TID.X ;  /* 0x0000000000027919 */ /* 0x000e2e0000002100 */
[----:B------:R-:W1:Y:S01]  /*0020*/  LDC R0, c[0x0][0x364] ;  /* 0x0000d900ff007b82 */ /* 0x000e620000000800 */
[----:B------:R-:W2:Y:S01]  /*0030*/  LDCU.64 UR6, c[0x0][0x398] ;  /* 0x00007300ff0677ac */ /* 0x000ea20008000a00 */
[----:B------:R-:W1:Y:S06]  /*0040*/  S2R R3, SR_TID.Y ;  /* 0x0000000000037919 */ /* 0x000e6c0000002200 */
[----:B------:R-:W0:Y:S08]  /*0050*/  S2UR UR5, SR_CTAID.X ;  /* 0x00000000000579c3 */ /* 0x000e300000002500 */
[----:B------:R-:W0:Y:S08]  /*0060*/  LDC R7, c[0x0][0x360] ;  /* 0x0000d800ff077b82 */ /* 0x000e300000000800 */
[----:B------:R-:W1:Y:S01]  /*0070*/  S2UR UR4, SR_CTAID.Y ;  /* 0x00000000000479c3 */ /* 0x000e620000002600 */
[----:B0-----:R-:W-:-:S05]  /*0080*/  IMAD R7, R7, UR5, R2 ;  /* 0x0000000507077c24 */ /* 0x001fca000f8e0202 */
[----:B--2---:R-:W-:Y:S01]  /*0090*/  ISETP.GE.AND P0, PT, R7, UR7, PT ;  /* 0x0000000707007c0c */ /* 0x004fe2000bf06270 */
[----:B-1----:R-:W-:-:S05]  /*00a0*/  IMAD R0, R0, UR4, R3 ;  /* 0x0000000400007c24 */ /* 0x002fca000f8e0203 */
[----:B------:R-:W-:-:S13]  /*00b0*/  ISETP.GE.OR P0, PT, R0, UR6, P0 ;  /* 0x0000000600007c0c */ /* 0x000fda0008706670 */
[----:B------:R-:W-:Y:S05]  /*00c0*/  @P0 EXIT ;  /* 0x000000000000094d */ /* 0x000fea0003800000 */
[----:B------:R-:W0:Y:S01]  /*00d0*/  LDC.64 R2, c[0x0][0x380] ;  /* 0x0000e000ff027b82 */ /* 0x000e220000000a00 */
[----:B------:R-:W1:Y:S01]  /*00e0*/  LDCU.64 UR4, c[0x0][0x358] ;  /* 0x00006b00ff0477ac */ /* 0x000e620008000a00 */
[----:B------:R-:W-:-:S06]  /*00f0*/  IMAD R9, R0, UR7, R7 ;  /* 0x0000000700097c24 */ /* 0x000fcc000f8e0207 */
[----:B------:R-:W2:Y:S08]  /*0100*/  LDC.64 R4, c[0x0][0x388] ;  /* 0x0000e200ff047b82 */ /* 0x000eb00000000a00 */
[----:B------:R-:W3:Y:S01]  /*0110*/  LDC.64 R6, c[0x0][0x390] ;  /* 0x0000e400ff067b82 */ /* 0x000ee20000000a00 */
[----:B0-----:R-:W-:-:S06]  /*0120*/  IMAD.WIDE R2, R9, 0x4, R2 ;  /* 0x0000000409027825 */ /* 0x001fcc00078e0202 */
[----:B-1----:R-:W4:Y:S01]  /*0130*/  LDG.E R2, desc[UR4][R2.64] ;  /* 0x0000000402027981 */ /* 0x002f22000c1e1900 */
[----:B--2---:R-:W-:-:S06]  /*0140*/  IMAD.WIDE R4, R9, 0x4, R4 ;  /* 0x0000000409047825 */ /* 0x004fcc00078e0204 */
[----:B------:R-:W4:Y:S01]  /*0150*/  LDG.E R5, desc[UR4][R4.64] ;  /* 0x0000000404057981 */ /* 0x000f22000c1e1900 */
[----:B---3--:R-:W-:-:S04]  /*0160*/  IMAD.WIDE R6, R9, 0x4, R6 ;  /* 0x0000000409067825 */ /* 0x008fc800078e0206 */
[----:B----4-:R-:W-:-:S05]  /*0170*/  FADD R9, R2, R5 ;  /* 0x0000000502097221 */ /* 0x010fca0000000000 */
[----:B------:R-:W-:Y:S01]  /*0180*/  STG.E desc[UR4][R6.64], R9 ;  /* 0x0000000906007986 */ /* 0x000fe2000c101904 */
[----:B------:R-:W-:Y:S05]  /*0190*/  EXIT ;  /* 0x000000000000794d */ /* 0x000fea0003800000 */
.L_x_0:
[----:B------:R-:W-:-:S00]  /*01a0*/  BRA `(.L_x_0) ;  /* 0xfffffffc00fc7947 */ /* 0x000fc0000383ffff */
[----:B------:R-:W-:-:S00]  /*01b0*/  NOP ;  /* 0x0000000000007918 */ /* 0x000fc00000000000 */
        /* <DEDUP_REMOVED lines=12> */
.L_x_1:


//--------------------- .nv.shared.reserved.0     --------------------------
	.section	.nv.shared.reserved.0,"aw",@nobits
	.weak		__nv_reservedSMEM_offset_0_alias
	.size		__nv_reservedSMEM_offset_0_alias, 0, 64
	.other		__nv_reservedSMEM_offset_0_alias,@"STO_CUDA_RESERVED_SHARED STV_DEFAULT"
__nv_reservedSMEM_offset_0_alias:
	.zero		0
	.zero		64


//--------------------- .nv.constant0._Z22matrix_addition_kernelPKfS0_Pfii --------------------------
	.section	.nv.constant0._Z22matrix_addition_kernelPKfS0_Pfii,"a",@progbits
	.sectionflags	@""
	.align	4
.nv.constant0._Z22matrix_addition_kernelPKfS0_Pfii:
	.zero		928


//--------------------- SYMBOLS --------------------------

	.type		.nv.reservedSmem.offset0,@object
	.size		.nv.reservedSmem.offset0,0x4
